//
// Generated by NVIDIA NVVM Compiler
//
// Compiler Build ID: CL-36424714
// Cuda compilation tools, release 13.0, V13.0.88
// Based on NVVM 20.0.0
//

.version 9.0
.target sm_100
.address_size 64

	// .globl	_Z16cast1_intrinsicsiPKdPx

.visible .entry _Z16cast1_intrinsicsiPKdPx(
	.param .u32 _Z16cast1_intrinsicsiPKdPx_param_0,
	.param .u64 .ptr .align 1 _Z16cast1_intrinsicsiPKdPx_param_1,
	.param .u64 .ptr .align 1 _Z16cast1_intrinsicsiPKdPx_param_2
)
{
	.reg .pred 	%p<2>;
	.reg .b32 	%r<44>;
	.reg .b32 	%f<2>;
	.reg .b64 	%rd<43>;
	.reg .b64 	%fd<2>;

	ld.param.u32 	%r2, [_Z16cast1_intrinsicsiPKdPx_param_0];
	ld.param.u64 	%rd1, [_Z16cast1_intrinsicsiPKdPx_param_1];
	ld.param.u64 	%rd2, [_Z16cast1_intrinsicsiPKdPx_param_2];
	mov.u32 	%r3, %tid.x;
	mov.u32 	%r4, %ctaid.x;
	mov.u32 	%r5, %ntid.x;
	mad.lo.s32 	%r1, %r4, %r5, %r3;
	setp.ge.s32 	%p1, %r1, %r2;
	@%p1 bra 	$L__BB0_2;
	cvta.to.global.u64 	%rd3, %rd1;
	cvta.to.global.u64 	%rd4, %rd2;
	mul.wide.s32 	%rd5, %r1, 8;
	add.s64 	%rd6, %rd3, %rd5;
	ld.global.f64 	%fd1, [%rd6];
	{
	.reg .b32 %temp; 
	mov.b64 	{%temp, %r6}, %fd1;
	}
	{
	.reg .b32 %temp; 
	mov.b64 	{%r7, %temp}, %fd1;
	}
	xor.b32  	%r8, %r6, %r7;
	cvt.rmi.s32.f64 	%r9, %fd1;
	xor.b32  	%r10, %r8, %r9;
	cvt.rni.s32.f64 	%r11, %fd1;
	xor.b32  	%r12, %r10, %r11;
	cvt.rpi.s32.f64 	%r13, %fd1;
	xor.b32  	%r14, %r12, %r13;
	cvt.rzi.s32.f64 	%r15, %fd1;
	xor.b32  	%r16, %r14, %r15;
	cvt.rn.f32.f64 	%f1, %fd1;
	cvt.rmi.s32.f32 	%r17, %f1;
	xor.b32  	%r18, %r16, %r17;
	cvt.rni.s32.f32 	%r19, %f1;
	xor.b32  	%r20, %r18, %r19;
	cvt.rpi.s32.f32 	%r21, %f1;
	xor.b32  	%r22, %r20, %r21;
	cvt.rzi.s32.f32 	%r23, %f1;
	xor.b32  	%r24, %r22, %r23;
	mov.b32 	%r25, %f1;
	xor.b32  	%r26, %r24, %r25;
	cvt.rmi.u32.f64 	%r27, %fd1;
	cvt.rni.u32.f64 	%r28, %fd1;
	xor.b32  	%r29, %r27, %r28;
	cvt.rpi.u32.f64 	%r30, %fd1;
	xor.b32  	%r31, %r29, %r30;
	cvt.rzi.u32.f64 	%r32, %fd1;
	xor.b32  	%r33, %r31, %r32;
	cvt.rmi.u32.f32 	%r34, %f1;
	xor.b32  	%r35, %r33, %r34;
	cvt.rni.u32.f32 	%r36, %f1;
	xor.b32  	%r37, %r35, %r36;
	cvt.rpi.u32.f32 	%r38, %f1;
	xor.b32  	%r39, %r37, %r38;
	cvt.rzi.u32.f32 	%r40, %f1;
	xor.b32  	%r41, %r39, %r40;
	xor.b32  	%r42, %r41, %r25;
	cvt.rmi.s64.f64 	%rd7, %fd1;
	cvt.rni.s64.f64 	%rd8, %fd1;
	xor.b64  	%rd9, %rd7, %rd8;
	cvt.rpi.s64.f64 	%rd10, %fd1;
	xor.b64  	%rd11, %rd9, %rd10;
	cvt.rzi.s64.f64 	%rd12, %fd1;
	xor.b64  	%rd13, %rd11, %rd12;
	cvt.rmi.s64.f32 	%rd14, %f1;
	cvt.rni.s64.f32 	%rd15, %f1;
	cvt.rpi.s64.f32 	%rd16, %f1;
	cvt.rzi.s64.f32 	%rd17, %f1;
	mov.b64 	%rd18, %fd1;
	xor.b64  	%rd19, %rd13, %rd18;
	xor.b64  	%rd20, %rd19, %rd14;
	xor.b64  	%rd21, %rd20, %rd15;
	xor.b64  	%rd22, %rd21, %rd16;
	xor.b64  	%rd23, %rd22, %rd17;
	cvt.rmi.u64.f64 	%rd24, %fd1;
	cvt.rni.u64.f64 	%rd25, %fd1;
	xor.b64  	%rd26, %rd24, %rd25;
	cvt.rpi.u64.f64 	%rd27, %fd1;
	xor.b64  	%rd28, %rd26, %rd27;
	cvt.rzi.u64.f64 	%rd29, %fd1;
	xor.b64  	%rd30, %rd28, %rd29;
	cvt.rmi.u64.f32 	%rd31, %f1;
	xor.b64  	%rd32, %rd30, %rd31;
	cvt.rni.u64.f32 	%rd33, %f1;
	xor.b64  	%rd34, %rd32, %rd33;
	cvt.rpi.u64.f32 	%rd35, %f1;
	xor.b64  	%rd36, %rd34, %rd35;
	cvt.rzi.u64.f32 	%rd37, %f1;
	xor.b64  	%rd38, %rd36, %rd37;
	add.s32 	%r43, %r26, %r42;
	cvt.u64.u32 	%rd39, %r43;
	add.s64 	%rd40, %rd23, %rd38;
	add.s64 	%rd41, %rd40, %rd39;
	add.s64 	%rd42, %rd4, %rd5;
	st.global.u64 	[%rd42], %rd41;
$L__BB0_2:
	ret;

}
	// .globl	_Z16cast2_intrinsicsiPKxPx
.visible .entry _Z16cast2_intrinsicsiPKxPx(
	.param .u32 _Z16cast2_intrinsicsiPKxPx_param_0,
	.param .u64 .ptr .align 1 _Z16cast2_intrinsicsiPKxPx_param_1,
	.param .u64 .ptr .align 1 _Z16cast2_intrinsicsiPKxPx_param_2
)
{
	.reg .pred 	%p<2>;
	.reg .b32 	%r<8>;
	.reg .b32 	%f<37>;
	.reg .b64 	%rd<9>;
	.reg .b64 	%fd<26>;

	ld.param.u32 	%r2, [_Z16cast2_intrinsicsiPKxPx_param_0];
	ld.param.u64 	%rd1, [_Z16cast2_intrinsicsiPKxPx_param_1];
	ld.param.u64 	%rd2, [_Z16cast2_intrinsicsiPKxPx_param_2];
	mov.u32 	%r3, %tid.x;
	mov.u32 	%r4, %ctaid.x;
	mov.u32 	%r5, %ntid.x;
	mad.lo.s32 	%r1, %r4, %r5, %r3;
	setp.ge.s32 	%p1, %r1, %r2;
	@%p1 bra 	$L__BB1_2;
	cvta.to.global.u64 	%rd3, %rd1;
	cvta.to.global.u64 	%rd4, %rd2;
	mul.wide.s32 	%rd5, %r1, 8;
	add.s64 	%rd6, %rd3, %rd5;
	ld.global.u64 	%rd7, [%rd6];
	{ .reg .b32 tmp; mov.b64 {tmp, %r6}, %rd7; }
	cvt.u32.u64 	%r7, %rd7;
	mov.b64 	%fd1, {%r7, %r6};
	add.f64 	%fd2, %fd1, 0d0000000000000000;
	cvt.rn.f32.f64 	%f1, %fd2;
	cvt.rm.f32.s32 	%f2, %r7;
	add.f32 	%f3, %f2, %f1;
	cvt.rn.f32.s32 	%f4, %r7;
	add.f32 	%f5, %f3, %f4;
	cvt.rp.f32.s32 	%f6, %r7;
	add.f32 	%f7, %f6, %f5;
	cvt.rz.f32.s32 	%f8, %r7;
	add.f32 	%f9, %f8, %f7;
	cvt.rm.f32.u32 	%f10, %r7;
	add.f32 	%f11, %f10, %f9;
	cvt.rn.f32.u32 	%f12, %r7;
	add.f32 	%f13, %f11, %f12;
	cvt.rp.f32.u32 	%f14, %r7;
	add.f32 	%f15, %f14, %f13;
	cvt.rz.f32.u32 	%f16, %r7;
	add.f32 	%f17, %f16, %f15;
	mov.b32 	%f18, %r7;
	add.f32 	%f19, %f17, %f18;
	add.f32 	%f20, %f19, %f18;
	cvt.rm.f32.s64 	%f21, %rd7;
	add.f32 	%f22, %f21, %f20;
	cvt.rn.f32.s64 	%f23, %rd7;
	add.f32 	%f24, %f22, %f23;
	cvt.rp.f32.s64 	%f25, %rd7;
	add.f32 	%f26, %f25, %f24;
	cvt.rz.f32.s64 	%f27, %rd7;
	add.f32 	%f28, %f27, %f26;
	cvt.rm.f32.u64 	%f29, %rd7;
	add.f32 	%f30, %f29, %f28;
	cvt.rn.f32.u64 	%f31, %rd7;
	add.f32 	%f32, %f30, %f31;
	cvt.rp.f32.u64 	%f33, %rd7;
	add.f32 	%f34, %f33, %f32;
	cvt.rz.f32.u64 	%f35, %rd7;
	add.f32 	%f36, %f35, %f34;
	cvt.rn.f64.s32 	%fd3, %r7;
	cvt.rn.f64.u32 	%fd4, %r7;
	add.f64 	%fd5, %fd3, %fd4;
	cvt.rm.f64.s64 	%fd6, %rd7;
	add.f64 	%fd7, %fd6, %fd5;
	cvt.rn.f64.s64 	%fd8, %rd7;
	add.f64 	%fd9, %fd7, %fd8;
	cvt.rp.f64.s64 	%fd10, %rd7;
	add.f64 	%fd11, %fd10, %fd9;
	cvt.rz.f64.s64 	%fd12, %rd7;
	add.f64 	%fd13, %fd12, %fd11;
	cvt.rm.f64.u64 	%fd14, %rd7;
	add.f64 	%fd15, %fd14, %fd13;
	cvt.rn.f64.u64 	%fd16, %rd7;
	add.f64 	%fd17, %fd15, %fd16;
	cvt.rp.f64.u64 	%fd18, %rd7;
	add.f64 	%fd19, %fd18, %fd17;
	cvt.rz.f64.u64 	%fd20, %rd7;
	add.f64 	%fd21, %fd20, %fd19;
	mov.b64 	%fd22, %rd7;
	add.f64 	%fd23, %fd21, %fd22;
	cvt.f64.f32 	%fd24, %f36;
	add.f64 	%fd25, %fd23, %fd24;
	add.s64 	%rd8, %rd4, %rd5;
	st.global.f64 	[%rd8], %fd25;
$L__BB1_2:
	ret;

}


// ===== COMPILED SASS (sm_100) =====

	.target	sm_100

	.elftype	@"ET_EXEC"


//--------------------- .note.nv.tkinfo           --------------------------
	.section	.note.nv.tkinfo,"",@"SHT_NOTE"
	.sectionflags	@"SHF_NOTE_NV_TKINFO"
	.tkinfo
        /*0018*/ 	.word	0x00000002
        /*0030*/ 	.string	""
        /*0030*/ 	.string	"ptxas"
        /*0030*/ 	.string	"Cuda compilation tools, release 13.0, V13.0.88"
        /*0030*/ 	.string	"Build cuda_13.0.r13.0/compiler.36424714_0"
        /*0030*/ 	.string	"-arch sm_100 -m 64 "



//--------------------- .note.nv.cuinfo           --------------------------
	.section	.note.nv.cuinfo,"",@"SHT_NOTE"
	.sectionflags	@"SHF_NOTE_NV_CUINFO"
        /*0018*/ 	.short	0x0002
        /*001a*/ 	.short	0x0064
        /*001c*/ 	.short	0x0082
	.zero		2


//--------------------- .nv.info                  --------------------------
	.section	.nv.info,"",@"SHT_CUDA_INFO"
	.align	4


	//----- nvinfo : EIATTR_REGCOUNT
	.align		4
        /*0000*/ 	.byte	0x04, 0x2f
        /*0002*/ 	.short	(.L_1 - .L_0)
	.align		4
.L_0:
        /*0004*/ 	.word	index@(_Z16cast1_intrinsicsiPKdPx)
        /*0008*/ 	.word	0x00000020


	//----- nvinfo : EIATTR_FRAME_SIZE
	.align		4
.L_1:
        /*000c*/ 	.byte	0x04, 0x11
        /*000e*/ 	.short	(.L_3 - .L_2)
	.align		4
.L_2:
        /*0010*/ 	.word	index@(_Z16cast1_intrinsicsiPKdPx)
        /*0014*/ 	.word	0x00000000


	//----- nvinfo : EIATTR_REGCOUNT
	.align		4
.L_3:
        /*0018*/ 	.byte	0x04, 0x2f
        /*001a*/ 	.short	(.L_5 - .L_4)
	.align		4
.L_4:
        /*001c*/ 	.word	index@(_Z16cast2_intrinsicsiPKxPx)
        /*0020*/ 	.word	0x0000001b


	//----- nvinfo : EIATTR_FRAME_SIZE
	.align		4
.L_5:
        /*0024*/ 	.byte	0x04, 0x11
        /*0026*/ 	.short	(.L_7 - .L_6)
	.align		4
.L_6:
        /*0028*/ 	.word	index@(_Z16cast2_intrinsicsiPKxPx)
        /*002c*/ 	.word	0x00000000


	//----- nvinfo : EIATTR_MIN_STACK_SIZE
	.align		4
.L_7:
        /*0030*/ 	.byte	0x04, 0x12
        /*0032*/ 	.short	(.L_9 - .L_8)
	.align		4
.L_8:
        /*0034*/ 	.word	index@(_Z16cast2_intrinsicsiPKxPx)
        /*0038*/ 	.word	0x00000000


	//----- nvinfo : EIATTR_MIN_STACK_SIZE
	.align		4
.L_9:
        /*003c*/ 	.byte	0x04, 0x12
        /*003e*/ 	.short	(.L_11 - .L_10)
	.align		4
.L_10:
        /*0040*/ 	.word	index@(_Z16cast1_intrinsicsiPKdPx)
        /*0044*/ 	.word	0x00000000
.L_11:


//--------------------- .nv.compat                --------------------------
	.section	.nv.compat,"",@"SHT_CUDA_COMPAT_INFO"
	.align	4
        /*0000*/ 	.byte	0x02, 0x09, 0x00, 0x00, 0x02, 0x02, 0x01, 0x00, 0x02, 0x05, 0x05, 0x00, 0x03, 0x07, 0x01, 0x01
        /*0010*/ 	.byte	0x02, 0x03, 0x00, 0x00, 0x02, 0x06, 0x01, 0x00, 0x04, 0x0b, 0x08, 0x00, 0x01, 0x00, 0x00, 0x00
        /*0020*/ 	.byte	0x00, 0x00, 0x00, 0x00


//--------------------- .nv.info._Z16cast2_intrinsicsiPKxPx --------------------------
	.section	.nv.info._Z16cast2_intrinsicsiPKxPx,"",@"SHT_CUDA_INFO"
	.sectionflags	@""
	.align	4


	//----- nvinfo : EIATTR_CUDA_API_VERSION
	.align		4
        /*0000*/ 	.byte	0x04, 0x37
        /*0002*/ 	.short	(.L_13 - .L_12)
.L_12:
        /*0004*/ 	.word	0x00000082


	//----- nvinfo : EIATTR_KPARAM_INFO
	.align		4
.L_13:
        /*0008*/ 	.byte	0x04, 0x17
        /*000a*/ 	.short	(.L_15 - .L_14)
.L_14:
        /*000c*/ 	.word	0x00000000
        /*0010*/ 	.short	0x0002
        /*0012*/ 	.short	0x0010
        /*0014*/ 	.byte	0x00, 0xf5, 0x21, 0x00


	//----- nvinfo : EIATTR_KPARAM_INFO
	.align		4
.L_15:
        /*0018*/ 	.byte	0x04, 0x17
        /*001a*/ 	.short	(.L_17 - .L_16)
.L_16:
        /*001c*/ 	.word	0x00000000
        /*0020*/ 	.short	0x0001
        /*0022*/ 	.short	0x0008
        /*0024*/ 	.byte	0x00, 0xf5, 0x21, 0x00


	//----- nvinfo : EIATTR_KPARAM_INFO
	.align		4
.L_17:
        /*0028*/ 	.byte	0x04, 0x17
        /*002a*/ 	.short	(.L_19 - .L_18)
.L_18:
        /*002c*/ 	.word	0x00000000
        /*0030*/ 	.short	0x0000
        /*0032*/ 	.short	0x0000
        /*0034*/ 	.byte	0x00, 0xf0, 0x11, 0x00


	//----- nvinfo : EIATTR_SPARSE_MMA_MASK
	.align		4
.L_19:
        /*0038*/ 	.byte	0x03, 0x50
        /*003a*/ 	.short	0x0000


	//----- nvinfo : EIATTR_MAXREG_COUNT
	.align		4
        /*003c*/ 	.byte	0x03, 0x1b
        /*003e*/ 	.short	0x00ff


	//----- nvinfo : EIATTR_MERCURY_ISA_VERSION
	.align		4
        /*0040*/ 	.byte	0x03, 0x5f
        /*0042*/ 	.short	0x0101


	//----- nvinfo : EIATTR_VRC_CTA_INIT_COUNT
	.align		4
        /*0044*/ 	.byte	0x02, 0x4a
	.zero		1
	.zero		1


	//----- nvinfo : EIATTR_EXIT_INSTR_OFFSETS
	.align		4
        /*0048*/ 	.byte	0x04, 0x1c
        /*004a*/ 	.short	(.L_21 - .L_20)


	//   ....[0]....
.L_20:
        /*004c*/ 	.word	0x00000070


	//   ....[1]....
        /*0050*/ 	.word	0x00000490


	//----- nvinfo : EIATTR_CBANK_PARAM_SIZE
	.align		4
.L_21:
        /*0054*/ 	.byte	0x03, 0x19
        /*0056*/ 	.short	0x0018


	//----- nvinfo : EIATTR_PARAM_CBANK
	.align		4
        /*0058*/ 	.byte	0x04, 0x0a
        /*005a*/ 	.short	(.L_23 - .L_22)
	.align		4
.L_22:
        /*005c*/ 	.word	index@(.nv.constant0._Z16cast2_intrinsicsiPKxPx)
        /*0060*/ 	.short	0x0380
        /*0062*/ 	.short	0x0018


	//----- nvinfo : EIATTR_SW_WAR
	.align		4
.L_23:
        /*0064*/ 	.byte	0x04, 0x36
        /*0066*/ 	.short	(.L_25 - .L_24)
.L_24:
        /*0068*/ 	.word	0x00000008
.L_25:


//--------------------- .nv.info._Z16cast1_intrinsicsiPKdPx --------------------------
	.section	.nv.info._Z16cast1_intrinsicsiPKdPx,"",@"SHT_CUDA_INFO"
	.sectionflags	@""
	.align	4


	//----- nvinfo : EIATTR_CUDA_API_VERSION
	.align		4
        /*0000*/ 	.byte	0x04, 0x37
        /*0002*/ 	.short	(.L_27 - .L_26)
.L_26:
        /*0004*/ 	.word	0x00000082


	//----- nvinfo : EIATTR_KPARAM_INFO
	.align		4
.L_27:
        /*0008*/ 	.byte	0x04, 0x17
        /*000a*/ 	.short	(.L_29 - .L_28)
.L_28:
        /*000c*/ 	.word	0x00000000
        /*0010*/ 	.short	0x0002
        /*0012*/ 	.short	0x0010
        /*0014*/ 	.byte	0x00, 0xf5, 0x21, 0x00


	//----- nvinfo : EIATTR_KPARAM_INFO
	.align		4
.L_29:
        /*0018*/ 	.byte	0x04, 0x17
        /*001a*/ 	.short	(.L_31 - .L_30)
.L_30:
        /*001c*/ 	.word	0x00000000
        /*0020*/ 	.short	0x0001
        /*0022*/ 	.short	0x0008
        /*0024*/ 	.byte	0x00, 0xf5, 0x21, 0x00


	//----- nvinfo : EIATTR_KPARAM_INFO
	.align		4
.L_31:
        /*0028*/ 	.byte	0x04, 0x17
        /*002a*/ 	.short	(.L_33 - .L_32)
.L_32:
        /*002c*/ 	.word	0x00000000
        /*0030*/ 	.short	0x0000
        /*0032*/ 	.short	0x0000
        /*0034*/ 	.byte	0x00, 0xf0, 0x11, 0x00


	//----- nvinfo : EIATTR_SPARSE_MMA_MASK
	.align		4
.L_33:
        /*0038*/ 	.byte	0x03, 0x50
        /*003a*/ 	.short	0x0000


	//----- nvinfo : EIATTR_MAXREG_COUNT
	.align		4
        /*003c*/ 	.byte	0x03, 0x1b
        /*003e*/ 	.short	0x00ff


	//----- nvinfo : EIATTR_MERCURY_ISA_VERSION
	.align		4
        /*0040*/ 	.byte	0x03, 0x5f
        /*0042*/ 	.short	0x0101


	//----- nvinfo : EIATTR_VRC_CTA_INIT_COUNT
	.align		4
        /*0044*/ 	.byte	0x02, 0x4a
	.zero		1
	.zero		1


	//----- nvinfo : EIATTR_EXIT_INSTR_OFFSETS
	.align		4
        /*0048*/ 	.byte	0x04, 0x1c
        /*004a*/ 	.short	(.L_35 - .L_34)


	//   ....[0]....
.L_34:
        /*004c*/ 	.word	0x00000070


	//   ....[1]....
        /*0050*/ 	.word	0x000004c0


	//----- nvinfo : EIATTR_CBANK_PARAM_SIZE
	.align		4
.L_35:
        /*0054*/ 	.byte	0x03, 0x19
        /*0056*/ 	.short	0x0018


	//----- nvinfo : EIATTR_PARAM_CBANK
	.align		4
        /*0058*/ 	.byte	0x04, 0x0a
        /*005a*/ 	.short	(.L_37 - .L_36)
	.align		4
.L_36:
        /*005c*/ 	.word	index@(.nv.constant0._Z16cast1_intrinsicsiPKdPx)
        /*0060*/ 	.short	0x0380
        /*0062*/ 	.short	0x0018


	//----- nvinfo : EIATTR_SW_WAR
	.align		4
.L_37:
        /*0064*/ 	.byte	0x04, 0x36
        /*0066*/ 	.short	(.L_39 - .L_38)
.L_38:
        /*0068*/ 	.word	0x00000008
.L_39:


//--------------------- .nv.callgraph             --------------------------
	.section	.nv.callgraph,"",@"SHT_CUDA_CALLGRAPH"
	.align	4
	.sectionentsize	8
	.align		4
        /*0000*/ 	.word	0x00000000
	.align		4
        /*0004*/ 	.word	0xffffffff
	.align		4
        /*0008*/ 	.word	0x00000000
	.align		4
        /*000c*/ 	.word	0xfffffffe
	.align		4
        /*0010*/ 	.word	0x00000000
	.align		4
        /*0014*/ 	.word	0xfffffffd
	.align		4
        /*0018*/ 	.word	0x00000000
	.align		4
        /*001c*/ 	.word	0xfffffffc


//--------------------- .text._Z16cast2_intrinsicsiPKxPx --------------------------
	.section	.text._Z16cast2_intrinsicsiPKxPx,"ax",@progbits
	.align	128
        .global         _Z16cast2_intrinsicsiPKxPx
        .type           _Z16cast2_intrinsicsiPKxPx,@function
        .size           _Z16cast2_intrinsicsiPKxPx,(.L_x_2 - _Z16cast2_intrinsicsiPKxPx)
        .other          _Z16cast2_intrinsicsiPKxPx,@"STO_CUDA_ENTRY STV_DEFAULT"
_Z16cast2_intrinsicsiPKxPx:
.text._Z16cast2_intrinsicsiPKxPx:
[----:B------:R-:W-:Y:S01]  /*0000*/  LDC R1, c[0x0][0x37c] ;  /* 0x0000df00ff017b82 */ /* 0x000fe20000000800 */
[----:B------:R-:W0:Y:S07]  /*0010*/  S2R R10, SR_TID.X ;  /* 0x00000000000a7919 */ /* 0x000e2e0000002100 */
[----:B------:R-:W0:Y:S01]  /*0020*/  S2UR UR4, SR_CTAID.X ;  /* 0x00000000000479c3 */ /* 0x000e220000002500 */
[----:B------:R-:W1:Y:S07]  /*0030*/  LDCU UR5, c[0x0][0x380] ;  /* 0x00007000ff0577ac */ /* 0x000e6e0008000800 */
[----:B------:R-:W0:Y:S02]  /*0040*/  LDC R3, c[0x0][0x360] ;  /* 0x0000d800ff037b82 */ /* 0x000e240000000800 */
[----:B0-----:R-:W-:-:S05]  /*0050*/  IMAD R10, R3, UR4, R10 ;  /* 0x00000004030a7c24 */ /* 0x001fca000f8e020a */
[----:B-1----:R-:W-:-:S13]  /*0060*/  ISETP.GE.AND P0, PT, R10, UR5, PT ;  /* 0x000000050a007c0c */ /* 0x002fda000bf06270 */
[----:B------:R-:W-:Y:S05]  /*0070*/  @P0 EXIT ;  /* 0x000000000000094d */ /* 0x000fea0003800000 */
[----:B------:R-:W0:Y:S01]  /*0080*/  LDC.64 R2, c[0x0][0x388] ;  /* 0x0000e200ff027b82 */ /* 0x000e220000000a00 */
[----:B------:R-:W1:Y:S01]  /*0090*/  LDCU.64 UR4, c[0x0][0x358] ;  /* 0x00006b00ff0477ac */ /* 0x000e620008000a00 */
[----:B0-----:R-:W-:-:S06]  /*00a0*/  IMAD.WIDE R2, R10, 0x8, R2 ;  /* 0x000000080a027825 */ /* 0x001fcc00078e0202 */
[----:B-1----:R-:W2:Y:S02]  /*00b0*/  LDG.E.64 R2, desc[UR4][R2.64] ;  /* 0x0000000402027981 */ /* 0x002ea4000c1e1b00 */
[----:B--2---:R-:W-:Y:S01]  /*00c0*/  DADD R4, RZ, R2 ;  /* 0x00000000ff047229 */ /* 0x004fe20000000002 */
[----:B------:R-:W0:Y:S01]  /*00d0*/  I2F.RM R23, R2 ;  /* 0x0000000200177306 */ /* 0x000e220000205400 */
[-C--:B------:R-:W-:Y:S02]  /*00e0*/  I2FP.F32.S32 R22, R2.reuse ;  /* 0x0000000200167245 */ /* 0x080fe40000201400 */
[----:B------:R-:W-:-:S05]  /*00f0*/  I2FP.F32.S32.RZ R24, R2 ;  /* 0x0000000200187245 */ /* 0x000fca000020d400 */
[----:B------:R-:W1:Y:S08]  /*0100*/  I2F.RP R21, R2 ;  /* 0x0000000200157306 */ /* 0x000e700000209400 */
[----:B------:R-:W0:Y:S08]  /*0110*/  F2F.F32.F64 R4, R4 ;  /* 0x0000000400047310 */ /* 0x000e300000301000 */
[----:B------:R-:W-:Y:S01]  /*0120*/  I2F.F64 R8, R2 ;  /* 0x0000000200087312 */ /* 0x000fe20000201c00 */
[----:B0-----:R-:W-:-:S07]  /*0130*/  FADD R23, R4, R23 ;  /* 0x0000001704177221 */ /* 0x001fce0000000000 */
[----:B------:R-:W0:Y:S01]  /*0140*/  I2F.F64.U32 R18, R2 ;  /* 0x0000000200127312 */ /* 0x000e220000201800 */
[----:B------:R-:W-:Y:S01]  /*0150*/  FADD R22, R23, R22 ;  /* 0x0000001617167221 */ /* 0x000fe20000000000 */
[----:B------:R-:W-:-:S03]  /*0160*/  I2FP.F32.U32 R23, R2 ;  /* 0x0000000200177245 */ /* 0x000fc60000201000 */
[----:B-1----:R-:W-:-:S03]  /*0170*/  FADD R21, R22, R21 ;  /* 0x0000001516157221 */ /* 0x002fc60000000000 */
[----:B------:R-:W1:Y:S01]  /*0180*/  I2F.U32.RM R20, R2 ;  /* 0x0000000200147306 */ /* 0x000e620000205000 */
[----:B------:R-:W-:Y:S01]  /*0190*/  I2FP.F32.U32.RZ R22, R2 ;  /* 0x0000000200167245 */ /* 0x000fe2000020d000 */
[----:B------:R-:W-:Y:S01]  /*01a0*/  FADD R21, R21, R24 ;  /* 0x0000001815157221 */ /* 0x000fe20000000000 */
[----:B0-----:R-:W-:-:S05]  /*01b0*/  DADD R18, R8, R18 ;  /* 0x0000000008127229 */ /* 0x001fca0000000012 */
[----:B------:R-:W0:Y:S01]  /*01c0*/  I2F.F64.S64.RM R6, R2 ;  /* 0x0000000200067312 */ /* 0x000e220000305c00 */
[----:B-1----:R-:W-:-:S07]  /*01d0*/  FADD R20, R21, R20 ;  /* 0x0000001415147221 */ /* 0x002fce0000000000 */
[----:B------:R-:W1:Y:S01]  /*01e0*/  I2F.U32.RP R17, R2 ;  /* 0x0000000200117306 */ /* 0x000e620000209000 */
[----:B------:R-:W-:Y:S01]  /*01f0*/  FADD R20, R20, R23 ;  /* 0x0000001714147221 */ /* 0x000fe20000000000 */
[----:B0-----:R-:W-:-:S06]  /*0200*/  DADD R18, R18, R6 ;  /* 0x0000000012127229 */ /* 0x001fcc0000000006 */
[----:B------:R-:W0:Y:S01]  /*0210*/  I2F.F64.S64 R4, R2 ;  /* 0x0000000200047312 */ /* 0x000e220000301c00 */
[----:B-1----:R-:W-:-:S07]  /*0220*/  FADD R17, R20, R17 ;  /* 0x0000001114117221 */ /* 0x002fce0000000000 */
[----:B------:R-:W1:Y:S01]  /*0230*/  I2F.F64.S64.RP R8, R2 ;  /* 0x0000000200087312 */ /* 0x000e620000309c00 */
[----:B------:R-:W-:Y:S01]  /*0240*/  FADD R17, R17, R22 ;  /* 0x0000001611117221 */ /* 0x000fe20000000000 */
[----:B0-----:R-:W-:-:S06]  /*0250*/  DADD R18, R18, R4 ;  /* 0x0000000012127229 */ /* 0x001fcc0000000004 */
[----:B------:R-:W0:Y:S01]  /*0260*/  I2F.S64.RM R16, R2 ;  /* 0x0000000200107312 */ /* 0x000e220000305400 */
[----:B------:R-:W-:-:S04]  /*0270*/  FADD R17, R2, R17 ;  /* 0x0000001102117221 */ /* 0x000fc80000000000 */
[----:B------:R-:W-:Y:S01]  /*0280*/  FADD R17, R2, R17 ;  /* 0x0000001102117221 */ /* 0x000fe20000000000 */
[----:B-1----:R-:W-:Y:S02]  /*0290*/  DADD R18, R18, R8 ;  /* 0x0000000012127229 */ /* 0x002fe40000000008 */
[----:B------:R-:W1:Y:S01]  /*02a0*/  I2F.F64.S64.RZ R6, R2 ;  /* 0x0000000200067312 */ /* 0x000e62000030dc00 */
[----:B0-----:R-:W-:-:S07]  /*02b0*/  FADD R17, R17, R16 ;  /* 0x0000001011117221 */ /* 0x001fce0000000000 */
[----:B------:R-:W0:Y:S01]  /*02c0*/  I2F.S64 R0, R2 ;  /* 0x0000000200007312 */ /* 0x000e220000301400 */
[----:B-1----:R-:W-:-:S07]  /*02d0*/  DADD R6, R18, R6 ;  /* 0x0000000012067229 */ /* 0x002fce0000000006 */
[----:B------:R-:W1:Y:S01]  /*02e0*/  I2F.S64.RP R15, R2 ;  /* 0x00000002000f7312 */ /* 0x000e620000309400 */
[----:B0-----:R-:W-:-:S07]  /*02f0*/  FADD R0, R17, R0 ;  /* 0x0000000011007221 */ /* 0x001fce0000000000 */
[----:B------:R-:W0:Y:S01]  /*0300*/  I2F.F64.U64.RM R4, R2 ;  /* 0x0000000200047312 */ /* 0x000e220000305800 */
[----:B-1----:R-:W-:-:S07]  /*0310*/  FADD R0, R0, R15 ;  /* 0x0000000f00007221 */ /* 0x002fce0000000000 */
[----:B------:R-:W1:Y:S01]  /*0320*/  I2F.S64.RZ R13, R2 ;  /* 0x00000002000d7312 */ /* 0x000e62000030d400 */
[----:B0-----:R-:W-:-:S07]  /*0330*/  DADD R6, R6, R4 ;  /* 0x0000000006067229 */ /* 0x001fce0000000004 */
[----:B------:R-:W0:Y:S01]  /*0340*/  I2F.U64.RM R14, R2 ;  /* 0x00000002000e7312 */ /* 0x000e220000305000 */
[----:B-1----:R-:W-:-:S07]  /*0350*/  FADD R13, R0, R13 ;  /* 0x0000000d000d7221 */ /* 0x002fce0000000000 */
[----:B------:R-:W1:Y:S01]  /*0360*/  I2F.F64.U64 R8, R2 ;  /* 0x0000000200087312 */ /* 0x000e620000301800 */
[----:B0-----:R-:W-:-:S07]  /*0370*/  FADD R14, R13, R14 ;  /* 0x0000000e0d0e7221 */ /* 0x001fce0000000000 */
[----:B------:R-:W0:Y:S01]  /*0380*/  I2F.U64 R11, R2 ;  /* 0x00000002000b7312 */ /* 0x000e220000301000 */
[----:B-1----:R-:W-:-:S07]  /*0390*/  DADD R6, R6, R8 ;  /* 0x0000000006067229 */ /* 0x002fce0000000008 */
[----:B------:R-:W1:Y:S01]  /*03a0*/  I2F.U64.RP R12, R2 ;  /* 0x00000002000c7312 */ /* 0x000e620000309000 */
[----:B0-----:R-:W-:-:S07]  /*03b0*/  FADD R11, R14, R11 ;  /* 0x0000000b0e0b7221 */ /* 0x001fce0000000000 */
[----:B------:R-:W0:Y:S01]  /*03c0*/  I2F.F64.U64.RP R4, R2 ;  /* 0x0000000200047312 */ /* 0x000e220000309800 */
[----:B-1----:R-:W-:-:S07]  /*03d0*/  FADD R11, R11, R12 ;  /* 0x0000000c0b0b7221 */ /* 0x002fce0000000000 */
[----:B------:R-:W1:Y:S01]  /*03e0*/  I2F.U64.RZ R16, R2 ;  /* 0x0000000200107312 */ /* 0x000e62000030d000 */
[----:B------:R-:W2:Y:S01]  /*03f0*/  LDC.64 R12, c[0x0][0x390] ;  /* 0x0000e400ff0c7b82 */ /* 0x000ea20000000a00 */
[----:B0-----:R-:W-:-:S06]  /*0400*/  DADD R4, R6, R4 ;  /* 0x0000000006047229 */ /* 0x001fcc0000000004 */
[----:B------:R-:W0:Y:S01]  /*0410*/  I2F.F64.U64.RZ R8, R2 ;  /* 0x0000000200087312 */ /* 0x000e22000030d800 */
[----:B-1----:R-:W-:-:S07]  /*0420*/  FADD R6, R11, R16 ;  /* 0x000000100b067221 */ /* 0x002fce0000000000 */
[----:B------:R-:W1:Y:S01]  /*0430*/  F2F.F64.F32 R6, R6 ;  /* 0x0000000600067310 */ /* 0x000e620000201800 */
[----:B0-----:R-:W-:Y:S01]  /*0440*/  DADD R4, R4, R8 ;  /* 0x0000000004047229 */ /* 0x001fe20000000008 */
[----:B--2---:R-:W-:-:S07]  /*0450*/  IMAD.WIDE R10, R10, 0x8, R12 ;  /* 0x000000080a0a7825 */ /* 0x004fce00078e020c */
[----:B------:R-:W-:-:S08]  /*0460*/  DADD R4, R2, R4 ;  /* 0x0000000002047229 */ /* 0x000fd00000000004 */
[----:B-1----:R-:W-:-:S07]  /*0470*/  DADD R4, R4, R6 ;  /* 0x0000000004047229 */ /* 0x002fce0000000006 */
[----:B------:R-:W-:Y:S01]  /*0480*/  STG.E.64 desc[UR4][R10.64], R4 ;  /* 0x000000040a007986 */ /* 0x000fe2000c101b04 */
[----:B------:R-:W-:Y:S05]  /*0490*/  EXIT ;  /* 0x000000000000794d */ /* 0x000fea0003800000 */
.L_x_0:
[----:B------:R-:W-:-:S00]  /*04a0*/  BRA `(.L_x_0) ;  /* 0xfffffffc00fc7947 */ /* 0x000fc0000383ffff */
[----:B------:R-:W-:-:S00]  /*04b0*/  NOP ;  /* 0x0000000000007918 */ /* 0x000fc00000000000 */
        /* <DEDUP_REMOVED lines=12> */
.L_x_2:


//--------------------- .text._Z16cast1_intrinsicsiPKdPx --------------------------
	.section	.text._Z16cast1_intrinsicsiPKdPx,"ax",@progbits
	.align	128
        .global         _Z16cast1_intrinsicsiPKdPx
        .type           _Z16cast1_intrinsicsiPKdPx,@function
        .size           _Z16cast1_intrinsicsiPKdPx,(.L_x_3 - _Z16cast1_intrinsicsiPKdPx)
        .other          _Z16cast1_intrinsicsiPKdPx,@"STO_CUDA_ENTRY STV_DEFAULT"
_Z16cast1_intrinsicsiPKdPx:
.text._Z16cast1_intrinsicsiPKdPx:
        /* <DEDUP_REMOVED lines=12> */
[----:B--2---:R-:W-:Y:S08]  /*00c0*/  F2I.S64.F64.FLOOR R24, R14 ;  /* 0x0000000e00187311 */ /* 0x004ff00000305900 */
[----:B------:R-:W-:Y:S08]  /*00d0*/  F2I.S64.F64 R18, R14 ;  /* 0x0000000e00127311 */ /* 0x000ff00000301900 */
[----:B------:R-:W0:Y:S08]  /*00e0*/  F2I.S64.F64.CEIL R26, R14 ;  /* 0x0000000e001a7311 */ /* 0x000e300000309900 */
[----:B------:R-:W-:Y:S01]  /*00f0*/  F2F.F32.F64 R8, R14 ;  /* 0x0000000e00087310 */ /* 0x000fe20000301000 */
[----:B0-----:R-:W-:-:S07]  /*0100*/  LOP3.LUT R24, R26, R24, R18, 0x96, !PT ;  /* 0x000000181a187212 */ /* 0x001fce00078e9612 */
[----:B------:R-:W-:Y:S01]  /*0110*/  F2I.U64.F64.FLOOR R28, R14 ;  /* 0x0000000e001c7311 */ /* 0x000fe20000305800 */
[----:B------:R-:W-:-:S07]  /*0120*/  LOP3.LUT R26, R27, R25, R19, 0x96, !PT ;  /* 0x000000191b1a7212 */ /* 0x000fce00078e9613 */
[----:B------:R-:W-:Y:S08]  /*0130*/  F2I.U64.F64 R22, R14 ;  /* 0x0000000e00167311 */ /* 0x000ff00000301800 */
[----:B------:R-:W0:Y:S08]  /*0140*/  F2I.U64.F64.CEIL R16, R14 ;  /* 0x0000000e00107311 */ /* 0x000e300000309800 */
[----:B------:R-:W1:Y:S01]  /*0150*/  F2I.S64.F64.TRUNC R18, R14 ;  /* 0x0000000e00127311 */ /* 0x000e62000030d900 */
[----:B0-----:R-:W-:-:S07]  /*0160*/  LOP3.LUT R6, R16, R28, R22, 0x96, !PT ;  /* 0x0000001c10067212 */ /* 0x001fce00078e9616 */
[----:B------:R-:W0:Y:S01]  /*0170*/  F2I.F64.FLOOR R21, R14 ;  /* 0x0000000e00157311 */ /* 0x000e220000305100 */
[----:B------:R-:W-:Y:S02]  /*0180*/  LOP3.LUT R23, R17, R29, R23, 0x96, !PT ;  /* 0x0000001d11177212 */ /* 0x000fe400078e9617 */
[----:B-1----:R-:W-:-:S05]  /*0190*/  LOP3.LUT R24, R14, R24, R18, 0x96, !PT ;  /* 0x000000180e187212 */ /* 0x002fca00078e9612 */
[----:B------:R-:W-:Y:S01]  /*01a0*/  F2I.U32.F64.FLOOR R5, R14 ;  /* 0x0000000e00057311 */ /* 0x000fe20000305000 */
[----:B------:R-:W-:Y:S02]  /*01b0*/  LOP3.LUT R26, R15, R26, R19, 0x96, !PT ;  /* 0x0000001a0f1a7212 */ /* 0x000fe400078e9613 */
[----:B0-----:R-:W-:-:S05]  /*01c0*/  LOP3.LUT R21, R21, R15, R14, 0x96, !PT ;  /* 0x0000000f15157212 */ /* 0x001fca00078e960e */
[----:B------:R-:W-:Y:S08]  /*01d0*/  F2I.U32.F64 R12, R14 ;  /* 0x0000000e000c7311 */ /* 0x000ff00000301000 */
[----:B------:R-:W-:Y:S08]  /*01e0*/  F2I.U32.F64.CEIL R13, R14 ;  /* 0x0000000e000d7311 */ /* 0x000ff00000309000 */
[----:B------:R-:W-:Y:S08]  /*01f0*/  F2I.F64 R4, R14 ;  /* 0x0000000e00047311 */ /* 0x000ff00000301100 */
[----:B------:R-:W0:Y:S08]  /*0200*/  F2I.F64.CEIL R11, R14 ;  /* 0x0000000e000b7311 */ /* 0x000e300000309100 */
[----:B------:R-:W-:Y:S01]  /*0210*/  F2I.U32.F64.TRUNC R7, R14 ;  /* 0x0000000e00077311 */ /* 0x000fe2000030d000 */
[----:B0-----:R-:W-:-:S07]  /*0220*/  LOP3.LUT R28, R11, R21, R4, 0x96, !PT ;  /* 0x000000150b1c7212 */ /* 0x001fce00078e9604 */
[----:B------:R-:W-:Y:S08]  /*0230*/  F2I.U32.FLOOR.NTZ R20, R8 ;  /* 0x0000000800147305 */ /* 0x000ff00000207000 */
[----:B------:R-:W0:Y:S08]  /*0240*/  F2I.F64.TRUNC R0, R14 ;  /* 0x0000000e00007311 */ /* 0x000e30000030d100 */
[----:B------:R-:W0:Y:S08]  /*0250*/  F2I.FLOOR.NTZ R9, R8 ;  /* 0x0000000800097305 */ /* 0x000e300000207100 */
[----:B------:R1:W-:Y:S01]  /*0260*/  F2I.U64.F64.TRUNC R16, R14 ;  /* 0x0000000e00107311 */ /* 0x0003e2000030d800 */
[----:B0-----:R-:W-:-:S07]  /*0270*/  LOP3.LUT R0, R9, R28, R0, 0x96, !PT ;  /* 0x0000001c09007212 */ /* 0x001fce00078e9600 */
[----:B------:R-:W0:Y:S01]  /*0280*/  F2I.U64.FLOOR R18, R8 ;  /* 0x0000000800127311 */ /* 0x000e220000205800 */
[----:B-1----:R-:W-:-:S04]  /*0290*/  LOP3.LUT R14, R13, R5, R12, 0x96, !PT ;  /* 0x000000050d0e7212 */ /* 0x002fc800078e960c */
[----:B------:R-:W-:-:S03]  /*02a0*/  LOP3.LUT R11, R20, R14, R7, 0x96, !PT ;  /* 0x0000000e140b7212 */ /* 0x000fc600078e9607 */
[----:B------:R-:W-:Y:S01]  /*02b0*/  F2I.NTZ R3, R8 ;  /* 0x0000000800037305 */ /* 0x000fe20000203100 */
[----:B0-----:R-:W-:-:S07]  /*02c0*/  LOP3.LUT R9, R18, R6, R16, 0x96, !PT ;  /* 0x0000000612097212 */ /* 0x001fce00078e9610 */
[----:B------:R-:W0:Y:S01]  /*02d0*/  F2I.CEIL.NTZ R10, R8 ;  /* 0x00000008000a7305 */ /* 0x000e22000020b100 */
[----:B------:R-:W-:-:S07]  /*02e0*/  LOP3.LUT R23, R19, R23, R17, 0x96, !PT ;  /* 0x0000001713177212 */ /* 0x000fce00078e9611 */
[----:B------:R-:W-:Y:S01]  /*02f0*/  F2I.U32.NTZ R22, R8 ;  /* 0x0000000800167305 */ /* 0x000fe20000203000 */
[----:B0-----:R-:W-:-:S07]  /*0300*/  LOP3.LUT R0, R10, R0, R3, 0x96, !PT ;  /* 0x000000000a007212 */ /* 0x001fce00078e9603 */
[----:B------:R-:W0:Y:S08]  /*0310*/  F2I.U32.CEIL.NTZ R25, R8 ;  /* 0x0000000800197305 */ /* 0x000e30000020b000 */
[----:B------:R-:W1:Y:S01]  /*0320*/  F2I.TRUNC.NTZ R27, R8 ;  /* 0x00000008001b7305 */ /* 0x000e62000020f100 */
[----:B0-----:R-:W-:-:S07]  /*0330*/  LOP3.LUT R22, R25, R11, R22, 0x96, !PT ;  /* 0x0000000b19167212 */ /* 0x001fce00078e9616 */
[----:B------:R-:W0:Y:S01]  /*0340*/  F2I.U32.TRUNC.NTZ R29, R8 ;  /* 0x00000008001d7305 */ /* 0x000e22000020f000 */
[----:B------:R-:W2:Y:S01]  /*0350*/  LDC.64 R10, c[0x0][0x390] ;  /* 0x0000e400ff0a7b82 */ /* 0x000ea20000000a00 */
[----:B-1----:R-:W-:-:S06]  /*0360*/  LOP3.LUT R0, R8, R0, R27, 0x96, !PT ;  /* 0x0000000008007212 */ /* 0x002fcc00078e961b */
[----:B------:R-:W-:Y:S01]  /*0370*/  F2I.S64.FLOOR R12, R8 ;  /* 0x00000008000c7311 */ /* 0x000fe20000205900 */
[----:B0-----:R-:W-:-:S07]  /*0380*/  LOP3.LUT R29, R8, R22, R29, 0x96, !PT ;  /* 0x00000016081d7212 */ /* 0x001fce00078e961d */
[----:B------:R-:W0:Y:S01]  /*0390*/  F2I.S64 R4, R8 ;  /* 0x0000000800047311 */ /* 0x000e220000201900 */
[----:B------:R-:W-:-:S07]  /*03a0*/  IMAD.IADD R0, R0, 0x1, R29 ;  /* 0x0000000100007824 */ /* 0x000fce00078e021d */
[----:B------:R-:W-:Y:S01]  /*03b0*/  F2I.U64 R16, R8 ;  /* 0x0000000800107311 */ /* 0x000fe20000201800 */
[----:B--2---:R-:W-:Y:S01]  /*03c0*/  IMAD.WIDE R10, R2, 0x8, R10 ;  /* 0x00000008020a7825 */ /* 0x004fe200078e020a */
[----:B0-----:R-:W-:-:S06]  /*03d0*/  LOP3.LUT R13, R5, R26, R13, 0x96, !PT ;  /* 0x0000001a050d7212 */ /* 0x001fcc00078e960d */
[----:B------:R-:W0:Y:S01]  /*03e0*/  F2I.U64.CEIL R6, R8 ;  /* 0x0000000800067311 */ /* 0x000e220000209800 */
[----:B------:R-:W-:-:S07]  /*03f0*/  LOP3.LUT R3, R4, R24, R12, 0x96, !PT ;  /* 0x0000001804037212 */ /* 0x000fce00078e960c */
[----:B------:R-:W-:Y:S01]  /*0400*/  F2I.S64.CEIL R20, R8 ;  /* 0x0000000800147311 */ /* 0x000fe20000209900 */
[----:B0-----:R-:W-:-:S07]  /*0410*/  LOP3.LUT R5, R6, R9, R16, 0x96, !PT ;  /* 0x0000000906057212 */ /* 0x001fce00078e9610 */
[----:B------:R-:W0:Y:S01]  /*0420*/  F2I.S64.TRUNC R14, R8 ;  /* 0x00000008000e7311 */ /* 0x000e22000020d900 */
[----:B------:R-:W-:-:S07]  /*0430*/  LOP3.LUT R23, R7, R23, R17, 0x96, !PT ;  /* 0x0000001707177212 */ /* 0x000fce00078e9611 */
[----:B------:R-:W1:Y:S01]  /*0440*/  F2I.U64.TRUNC R18, R8 ;  /* 0x0000000800127311 */ /* 0x000e62000020d800 */
[----:B0-----:R-:W-:Y:S02]  /*0450*/  LOP3.LUT R4, R14, R3, R20, 0x96, !PT ;  /* 0x000000030e047212 */ /* 0x001fe400078e9614 */
[----:B------:R-:W-:Y:S02]  /*0460*/  LOP3.LUT R15, R15, R13, R21, 0x96, !PT ;  /* 0x0000000d0f0f7212 */ /* 0x000fe400078e9615 */
[----:B-1----:R-:W-:Y:S02]  /*0470*/  LOP3.LUT R5, R5, R18, RZ, 0x3c, !PT ;  /* 0x0000001205057212 */ /* 0x002fe400078e3cff */
[----:B------:R-:W-:Y:S02]  /*0480*/  LOP3.LUT R18, R23, R19, RZ, 0x3c, !PT ;  /* 0x0000001317127212 */ /* 0x000fe400078e3cff */
[----:B------:R-:W-:-:S04]  /*0490*/  IADD3 R4, P0, P1, R0, R4, R5 ;  /* 0x0000000400047210 */ /* 0x000fc8000791e005 */
[----:B------:R-:W-:-:S05]  /*04a0*/  IADD3.X R5, PT, PT, RZ, R15, R18, P0, P1 ;  /* 0x0000000fff057210 */ /* 0x000fca00007e2412 */
[----:B------:R-:W-:Y:S01]  /*04b0*/  STG.E.64 desc[UR4][R10.64], R4 ;  /* 0x000000040a007986 */ /* 0x000fe2000c101b04 */
[----:B------:R-:W-:Y:S05]  /*04c0*/  EXIT ;  /* 0x000000000000794d */ /* 0x000fea0003800000 */
.L_x_1:
        /* <DEDUP_REMOVED lines=11> */
.L_x_3:


//--------------------- .nv.shared.reserved.0     --------------------------
	.section	.nv.shared.reserved.0,"aw",@nobits
	.weak		__nv_reservedSMEM_offset_0_alias
	.size		__nv_reservedSMEM_offset_0_alias, 0, 64
	.other		__nv_reservedSMEM_offset_0_alias,@"STO_CUDA_RESERVED_SHARED STV_DEFAULT"
__nv_reservedSMEM_offset_0_alias:
	.zero		0
	.zero		64


//--------------------- .nv.constant0._Z16cast2_intrinsicsiPKxPx --------------------------
	.section	.nv.constant0._Z16cast2_intrinsicsiPKxPx,"a",@progbits
	.sectionflags	@""
	.align	4
.nv.constant0._Z16cast2_intrinsicsiPKxPx:
	.zero		920


//--------------------- .nv.constant0._Z16cast1_intrinsicsiPKdPx --------------------------
	.section	.nv.constant0._Z16cast1_intrinsicsiPKdPx,"a",@progbits
	.sectionflags	@""
	.align	4
.nv.constant0._Z16cast1_intrinsicsiPKdPx:
	.zero		920


//--------------------- SYMBOLS --------------------------

	.type		.nv.reservedSmem.offset0,@object
	.size		.nv.reservedSmem.offset0,0x4
